	.headerflags	@"EF_CUDA_TEXMODE_UNIFIED EF_CUDA_64BIT_ADDRESS EF_CUDA_ACCELERATORS EF_CUDA_SM90 EF_CUDA_VIRTUAL_SM(EF_CUDA_SM90)"
	.elftype	@"ET_EXEC"


//--------------------- .nv.info                  --------------------------
	.section	.nv.info,"",@"SHT_CUDA_INFO"
	.align	4


	//----- nvinfo : EIATTR_REGCOUNT
	.align		4
        /*0000*/ 	.byte	0x04, 0x2f
        /*0002*/ 	.short	(.L_1 - .L_0)
	.align		4
.L_0:
        /*0004*/ 	.word	index@(triton_poi_fused_cat_38)
        /*0008*/ 	.word	0x00000018


	//----- nvinfo : EIATTR_MIN_STACK_SIZE
	.align		4
.L_1:
        /*000c*/ 	.byte	0x04, 0x12
        /*000e*/ 	.short	(.L_3 - .L_2)
	.align		4
.L_2:
        /*0010*/ 	.word	index@(triton_poi_fused_cat_38)
        /*0014*/ 	.word	0x00000000


	//----- nvinfo : EIATTR_FRAME_SIZE
	.align		4
.L_3:
        /*0018*/ 	.byte	0x04, 0x11
        /*001a*/ 	.short	(.L_5 - .L_4)
	.align		4
.L_4:
        /*001c*/ 	.word	index@(triton_poi_fused_cat_38)
        /*0020*/ 	.word	0x00000000


	//----- nvinfo : EIATTR_MIN_STACK_SIZE
	.align		4
.L_5:
        /*0024*/ 	.byte	0x04, 0x12
        /*0026*/ 	.short	(.L_7 - .L_6)
	.align		4
.L_6:
        /*0028*/ 	.word	index@(triton_poi_fused_cat_38)
        /*002c*/ 	.word	0x00000000
.L_7:


//--------------------- .nv.info.triton_poi_fused_cat_38 --------------------------
	.section	.nv.info.triton_poi_fused_cat_38,"",@"SHT_CUDA_INFO"
	.sectionflags	@""
	.align	4


	//----- nvinfo : EIATTR_CUDA_API_VERSION
	.align		4
        /*0000*/ 	.byte	0x04, 0x37
        /*0002*/ 	.short	(.L_9 - .L_8)
.L_8:
        /*0004*/ 	.word	0x0000007c


	//----- nvinfo : EIATTR_KPARAM_INFO
	.align		4
.L_9:
        /*0008*/ 	.byte	0x04, 0x17
        /*000a*/ 	.short	(.L_11 - .L_10)
.L_10:
        /*000c*/ 	.word	0x00000000
        /*0010*/ 	.short	0x0006
        /*0012*/ 	.short	0x0030
        /*0014*/ 	.byte	0x00, 0xf0, 0x11, 0x00


	//----- nvinfo : EIATTR_KPARAM_INFO
	.align		4
.L_11:
        /*0018*/ 	.byte	0x04, 0x17
        /*001a*/ 	.short	(.L_13 - .L_12)
.L_12:
        /*001c*/ 	.word	0x00000000
        /*0020*/ 	.short	0x0005
        /*0022*/ 	.short	0x0028
        /*0024*/ 	.byte	0x00, 0xf4, 0x21, 0x00


	//----- nvinfo : EIATTR_KPARAM_INFO
	.align		4
.L_13:
        /*0028*/ 	.byte	0x04, 0x17
        /*002a*/ 	.short	(.L_15 - .L_14)
.L_14:
        /*002c*/ 	.word	0x00000000
        /*0030*/ 	.short	0x0004
        /*0032*/ 	.short	0x0020
        /*0034*/ 	.byte	0x00, 0xf4, 0x21, 0x00


	//----- nvinfo : EIATTR_KPARAM_INFO
	.align		4
.L_15:
        /*0038*/ 	.byte	0x04, 0x17
        /*003a*/ 	.short	(.L_17 - .L_16)
.L_16:
        /*003c*/ 	.word	0x00000000
        /*0040*/ 	.short	0x0003
        /*0042*/ 	.short	0x0018
        /*0044*/ 	.byte	0x00, 0xf4, 0x21, 0x00


	//----- nvinfo : EIATTR_KPARAM_INFO
	.align		4
.L_17:
        /*0048*/ 	.byte	0x04, 0x17
        /*004a*/ 	.short	(.L_19 - .L_18)
.L_18:
        /*004c*/ 	.word	0x00000000
        /*0050*/ 	.short	0x0002
        /*0052*/ 	.short	0x0010
        /*0054*/ 	.byte	0x00, 0xf4, 0x21, 0x00


	//----- nvinfo : EIATTR_KPARAM_INFO
	.align		4
.L_19:
        /*0058*/ 	.byte	0x04, 0x17
        /*005a*/ 	.short	(.L_21 - .L_20)
.L_20:
        /*005c*/ 	.word	0x00000000
        /*0060*/ 	.short	0x0001
        /*0062*/ 	.short	0x0008
        /*0064*/ 	.byte	0x00, 0xf4, 0x21, 0x00


	//----- nvinfo : EIATTR_KPARAM_INFO
	.align		4
.L_21:
        /*0068*/ 	.byte	0x04, 0x17
        /*006a*/ 	.short	(.L_23 - .L_22)
.L_22:
        /*006c*/ 	.word	0x00000000
        /*0070*/ 	.short	0x0000
        /*0072*/ 	.short	0x0000
        /*0074*/ 	.byte	0x00, 0xf4, 0x21, 0x00


	//----- nvinfo : EIATTR_SPARSE_MMA_MASK
	.align		4
.L_23:
        /*0078*/ 	.byte	0x03, 0x50
        /*007a*/ 	.short	0x0000


	//----- nvinfo : EIATTR_MAXREG_COUNT
	.align		4
        /*007c*/ 	.byte	0x03, 0x1b
        /*007e*/ 	.short	0x00ff


	//----- nvinfo : EIATTR_EXIT_INSTR_OFFSETS
	.align		4
        /*0080*/ 	.byte	0x04, 0x1c
        /*0082*/ 	.short	(.L_25 - .L_24)


	//   ....[0]....
.L_24:
        /*0084*/ 	.word	0x00000220


	//----- nvinfo : EIATTR_REQNTID
	.align		4
.L_25:
        /*0088*/ 	.byte	0x04, 0x10
        /*008a*/ 	.short	(.L_27 - .L_26)
.L_26:
        /*008c*/ 	.word	0x00000080
        /*0090*/ 	.word	0x00000001
        /*0094*/ 	.word	0x00000001


	//----- nvinfo : EIATTR_CBANK_PARAM_SIZE
	.align		4
.L_27:
        /*0098*/ 	.byte	0x03, 0x19
        /*009a*/ 	.short	0x0034


	//----- nvinfo : EIATTR_PARAM_CBANK
	.align		4
        /*009c*/ 	.byte	0x04, 0x0a
        /*009e*/ 	.short	(.L_29 - .L_28)
	.align		4
.L_28:
        /*00a0*/ 	.word	index@(.nv.constant0.triton_poi_fused_cat_38)
        /*00a4*/ 	.short	0x0210
        /*00a6*/ 	.short	0x0034


	//----- nvinfo : EIATTR_SW_WAR
	.align		4
.L_29:
        /*00a8*/ 	.byte	0x04, 0x36
        /*00aa*/ 	.short	(.L_31 - .L_30)
.L_30:
        /*00ac*/ 	.word	0x00000008
.L_31:


//--------------------- .nv.callgraph             --------------------------
	.section	.nv.callgraph,"",@"SHT_CUDA_CALLGRAPH"
	.align	4
	.sectionentsize	8
	.align		4
        /*0000*/ 	.word	0x00000000
	.align		4
        /*0004*/ 	.word	0xffffffff
	.align		4
        /*0008*/ 	.word	0x00000000
	.align		4
        /*000c*/ 	.word	0xfffffffe
	.align		4
        /*0010*/ 	.word	0x00000000
	.align		4
        /*0014*/ 	.word	0xfffffffd
	.align		4
        /*0018*/ 	.word	0x00000000
	.align		4
        /*001c*/ 	.word	0xfffffffc


//--------------------- .text.triton_poi_fused_cat_38 --------------------------
	.section	.text.triton_poi_fused_cat_38,"ax",@progbits
	.align	128
        .global         triton_poi_fused_cat_38
        .type           triton_poi_fused_cat_38,@function
        .size           triton_poi_fused_cat_38,(.L_x_1 - triton_poi_fused_cat_38)
        .other          triton_poi_fused_cat_38,@"STO_CUDA_ENTRY STV_DEFAULT"
triton_poi_fused_cat_38:
.text.triton_poi_fused_cat_38:
[----:B------:R-:W-:Y:S01]  /*0000*/  LDC R1, c[0x0][0x28] ;  /* 0x00000a00ff017b82 */ /* 0x000fe20000000800 */
[----:B------:R-:W1:Y:S07]  /*0010*/  S2R R0, SR_TID.X ;  /* 0x0000000000007919 */ /* 0x000e6e0000002100 */
[----:B------:R-:W2:Y:S01]  /*0020*/  LDC.64 R2, c[0x0][0x210] ;  /* 0x00008400ff027b82 */ /* 0x000ea20000000a00 */
[----:B------:R-:W-:Y:S01]  /*0030*/  ULDC.64 UR4, c[0x0][0x208] ;  /* 0x0000820000047ab9 */ /* 0x000fe20000000a00 */
[----:B------:R-:W3:Y:S06]  /*0040*/  S2R R15, SR_CTAID.X ;  /* 0x00000000000f7919 */ /* 0x000eec0000002500 */
[----:B------:R-:W4:Y:S08]  /*0050*/  LDC.64 R10, c[0x0][0x218] ;  /* 0x00008600ff0a7b82 */ /* 0x000f300000000a00 */
[----:B------:R-:W5:Y:S08]  /*0060*/  LDC.64 R12, c[0x0][0x220] ;  /* 0x00008800ff0c7b82 */ /* 0x000f700000000a00 */
[----:B------:R-:W4:Y:S01]  /*0070*/  LDC.64 R8, c[0x0][0x228] ;  /* 0x00008a00ff087b82 */ /* 0x000f220000000a00 */
[----:B-1----:R-:W-:-:S07]  /*0080*/  SHF.L.U32 R0, R0, 0x1, RZ ;  /* 0x0000000100007819 */ /* 0x002fce00000006ff */
[----:B------:R-:W1:Y:S01]  /*0090*/  LDC.64 R6, c[0x0][0x230] ;  /* 0x00008c00ff067b82 */ /* 0x000e620000000a00 */
[----:B------:R-:W-:-:S04]  /*00a0*/  LOP3.LUT R0, R0, 0xfe, RZ, 0xc0, !PT ;  /* 0x000000fe00007812 */ /* 0x000fc800078ec0ff */
[----:B---3--:R-:W-:-:S05]  /*00b0*/  LEA R15, R15, R0, 0x8 ;  /* 0x000000000f0f7211 */ /* 0x008fca00078e40ff */
[----:B--2---:R-:W-:-:S06]  /*00c0*/  IMAD.WIDE R2, R15, 0x4, R2 ;  /* 0x000000040f027825 */ /* 0x004fcc00078e0202 */
[----:B------:R-:W2:Y:S01]  /*00d0*/  LDG.E.64 R2, desc[UR4][R2.64] ;  /* 0x0000000402027981 */ /* 0x000ea2000c1e1b00 */
[----:B------:R-:W-:-:S05]  /*00e0*/  IMAD.HI R0, R15, 0x2aaaaaab, RZ ;  /* 0x2aaaaaab0f007827 */ /* 0x000fca00078e02ff */
[----:B------:R-:W-:-:S04]  /*00f0*/  SHF.R.U32.HI R5, RZ, 0x1f, R0 ;  /* 0x0000001fff057819 */ /* 0x000fc80000011600 */
[----:B------:R-:W-:Y:S02]  /*0100*/  LEA.HI.SX32 R0, R0, R5, 0x15 ;  /* 0x0000000500007211 */ /* 0x000fe400078faaff */
[----:B------:R-:W3:Y:S03]  /*0110*/  LDC.64 R4, c[0x0][0x238] ;  /* 0x00008e00ff047b82 */ /* 0x000ee60000000a00 */
[----:B------:R-:W-:-:S04]  /*0120*/  IMAD R15, R0, -0x3000, R15 ;  /* 0xffffd000000f7824 */ /* 0x000fc800078e020f */
[----:B------:R-:W-:-:S04]  /*0130*/  IMAD R15, R0, 0x33000, R15 ;  /* 0x00033000000f7824 */ /* 0x000fc800078e020f */
[----:B------:R-:W-:Y:S02]  /*0140*/  IMAD R17, R0, 0x3000, R15 ;  /* 0x0000300000117824 */ /* 0x000fe400078e020f */
[----:B----4-:R-:W-:-:S04]  /*0150*/  IMAD.WIDE R10, R15, 0x4, R10 ;  /* 0x000000040f0a7825 */ /* 0x010fc800078e020a */
[----:B------:R-:W-:Y:S02]  /*0160*/  IMAD R19, R0, 0x3000, R17 ;  /* 0x0000300000137824 */ /* 0x000fe400078e0211 */
[----:B-----5:R-:W-:-:S04]  /*0170*/  IMAD.WIDE R12, R17, 0x4, R12 ;  /* 0x00000004110c7825 */ /* 0x020fc800078e020c */
[----:B------:R-:W-:Y:S02]  /*0180*/  IMAD R21, R0, 0x3000, R19 ;  /* 0x0000300000157824 */ /* 0x000fe400078e0213 */
[----:B0-----:R-:W-:-:S04]  /*0190*/  IMAD.WIDE R8, R19, 0x4, R8 ;  /* 0x0000000413087825 */ /* 0x001fc800078e0208 */
[----:B------:R-:W-:Y:S02]  /*01a0*/  IMAD R15, R0, 0x3000, R21 ;  /* 0x00003000000f7824 */ /* 0x000fe400078e0215 */
[----:B-1----:R-:W-:-:S04]  /*01b0*/  IMAD.WIDE R6, R21, 0x4, R6 ;  /* 0x0000000415067825 */ /* 0x002fc800078e0206 */
[----:B---3--:R-:W-:Y:S01]  /*01c0*/  IMAD.WIDE R4, R15, 0x4, R4 ;  /* 0x000000040f047825 */ /* 0x008fe200078e0204 */
[----:B--2---:R-:W-:Y:S04]  /*01d0*/  STG.E.64 desc[UR4][R10.64], R2 ;  /* 0x000000020a007986 */ /* 0x004fe8000c101b04 */
[----:B------:R-:W-:Y:S04]  /*01e0*/  STG.E.64 desc[UR4][R12.64], R2 ;  /* 0x000000020c007986 */ /* 0x000fe8000c101b04 */
[----:B------:R-:W-:Y:S04]  /*01f0*/  STG.E.64 desc[UR4][R8.64], R2 ;  /* 0x0000000208007986 */ /* 0x000fe8000c101b04 */
[----:B------:R-:W-:Y:S04]  /*0200*/  STG.E.64 desc[UR4][R6.64], R2 ;  /* 0x0000000206007986 */ /* 0x000fe8000c101b04 */
[----:B------:R-:W-:Y:S01]  /*0210*/  STG.E.64 desc[UR4][R4.64], R2 ;  /* 0x0000000204007986 */ /* 0x000fe2000c101b04 */
[----:B------:R-:W-:Y:S05]  /*0220*/  EXIT ;  /* 0x000000000000794d */ /* 0x000fea0003800000 */
.L_x_0:
[----:B------:R-:W-:-:S00]  /*0230*/  BRA `(.L_x_0) ;  /* 0xfffffffc00fc7947 */ /* 0x000fc0000383ffff */
[----:B------:R-:W-:-:S00]  /*0240*/  NOP ;  /* 0x0000000000007918 */ /* 0x000fc00000000000 */
        /* <DEDUP_REMOVED lines=11> */
.L_x_1:


//--------------------- .nv.constant0.triton_poi_fused_cat_38 --------------------------
	.section	.nv.constant0.triton_poi_fused_cat_38,"a",@progbits
	.sectionflags	@""
	.align	4
.nv.constant0.triton_poi_fused_cat_38:
	.zero		580
